	.headerflags	@"EF_CUDA_TEXMODE_UNIFIED EF_CUDA_64BIT_ADDRESS EF_CUDA_ACCELERATORS EF_CUDA_SM90 EF_CUDA_VIRTUAL_SM(EF_CUDA_SM90)"
	.elftype	@"ET_EXEC"


//--------------------- .nv.info                  --------------------------
	.section	.nv.info,"",@"SHT_CUDA_INFO"
	.align	4


	//----- nvinfo : EIATTR_REGCOUNT
	.align		4
        /*0000*/ 	.byte	0x04, 0x2f
        /*0002*/ 	.short	(.L_3 - .L_2)
	.align		4
.L_2:
        /*0004*/ 	.word	index@(triton_poi_fused__native_batch_norm_legit_no_training_mul_sigmoid_19)
        /*0008*/ 	.word	0x00000022


	//----- nvinfo : EIATTR_MIN_STACK_SIZE
	.align		4
.L_3:
        /*000c*/ 	.byte	0x04, 0x12
        /*000e*/ 	.short	(.L_5 - .L_4)
	.align		4
.L_4:
        /*0010*/ 	.word	index@(triton_poi_fused__native_batch_norm_legit_no_training_mul_sigmoid_19)
        /*0014*/ 	.word	0x00000000


	//----- nvinfo : EIATTR_FRAME_SIZE
	.align		4
.L_5:
        /*0018*/ 	.byte	0x04, 0x11
        /*001a*/ 	.short	(.L_7 - .L_6)
	.align		4
.L_6:
        /*001c*/ 	.word	index@(triton_poi_fused__native_batch_norm_legit_no_training_mul_sigmoid_19)
        /*0020*/ 	.word	0x00000000


	//----- nvinfo : EIATTR_MIN_STACK_SIZE
	.align		4
.L_7:
        /*0024*/ 	.byte	0x04, 0x12
        /*0026*/ 	.short	(.L_9 - .L_8)
	.align		4
.L_8:
        /*0028*/ 	.word	index@(triton_poi_fused__native_batch_norm_legit_no_training_mul_sigmoid_19)
        /*002c*/ 	.word	0x00000000
.L_9:


//--------------------- .nv.info.triton_poi_fused__native_batch_norm_legit_no_training_mul_sigmoid_19 --------------------------
	.section	.nv.info.triton_poi_fused__native_batch_norm_legit_no_training_mul_sigmoid_19,"",@"SHT_CUDA_INFO"
	.sectionflags	@""
	.align	4


	//----- nvinfo : EIATTR_CUDA_API_VERSION
	.align		4
        /*0000*/ 	.byte	0x04, 0x37
        /*0002*/ 	.short	(.L_11 - .L_10)
.L_10:
        /*0004*/ 	.word	0x0000007c


	//----- nvinfo : EIATTR_KPARAM_INFO
	.align		4
.L_11:
        /*0008*/ 	.byte	0x04, 0x17
        /*000a*/ 	.short	(.L_13 - .L_12)
.L_12:
        /*000c*/ 	.word	0x00000000
        /*0010*/ 	.short	0x0006
        /*0012*/ 	.short	0x0030
        /*0014*/ 	.byte	0x00, 0xf0, 0x11, 0x00


	//----- nvinfo : EIATTR_KPARAM_INFO
	.align		4
.L_13:
        /*0018*/ 	.byte	0x04, 0x17
        /*001a*/ 	.short	(.L_15 - .L_14)
.L_14:
        /*001c*/ 	.word	0x00000000
        /*0020*/ 	.short	0x0005
        /*0022*/ 	.short	0x0028
        /*0024*/ 	.byte	0x00, 0xf4, 0x21, 0x00


	//----- nvinfo : EIATTR_KPARAM_INFO
	.align		4
.L_15:
        /*0028*/ 	.byte	0x04, 0x17
        /*002a*/ 	.short	(.L_17 - .L_16)
.L_16:
        /*002c*/ 	.word	0x00000000
        /*0030*/ 	.short	0x0004
        /*0032*/ 	.short	0x0020
        /*0034*/ 	.byte	0x00, 0xf4, 0x21, 0x00


	//----- nvinfo : EIATTR_KPARAM_INFO
	.align		4
.L_17:
        /*0038*/ 	.byte	0x04, 0x17
        /*003a*/ 	.short	(.L_19 - .L_18)
.L_18:
        /*003c*/ 	.word	0x00000000
        /*0040*/ 	.short	0x0003
        /*0042*/ 	.short	0x0018
        /*0044*/ 	.byte	0x00, 0xf4, 0x21, 0x00


	//----- nvinfo : EIATTR_KPARAM_INFO
	.align		4
.L_19:
        /*0048*/ 	.byte	0x04, 0x17
        /*004a*/ 	.short	(.L_21 - .L_20)
.L_20:
        /*004c*/ 	.word	0x00000000
        /*0050*/ 	.short	0x0002
        /*0052*/ 	.short	0x0010
        /*0054*/ 	.byte	0x00, 0xf4, 0x21, 0x00


	//----- nvinfo : EIATTR_KPARAM_INFO
	.align		4
.L_21:
        /*0058*/ 	.byte	0x04, 0x17
        /*005a*/ 	.short	(.L_23 - .L_22)
.L_22:
        /*005c*/ 	.word	0x00000000
        /*0060*/ 	.short	0x0001
        /*0062*/ 	.short	0x0008
        /*0064*/ 	.byte	0x00, 0xf4, 0x21, 0x00


	//----- nvinfo : EIATTR_KPARAM_INFO
	.align		4
.L_23:
        /*0068*/ 	.byte	0x04, 0x17
        /*006a*/ 	.short	(.L_25 - .L_24)
.L_24:
        /*006c*/ 	.word	0x00000000
        /*0070*/ 	.short	0x0000
        /*0072*/ 	.short	0x0000
        /*0074*/ 	.byte	0x00, 0xf4, 0x21, 0x00


	//----- nvinfo : EIATTR_SPARSE_MMA_MASK
	.align		4
.L_25:
        /*0078*/ 	.byte	0x03, 0x50
        /*007a*/ 	.short	0x0000


	//----- nvinfo : EIATTR_MAXREG_COUNT
	.align		4
        /*007c*/ 	.byte	0x03, 0x1b
        /*007e*/ 	.short	0x00ff


	//----- nvinfo : EIATTR_EXIT_INSTR_OFFSETS
	.align		4
        /*0080*/ 	.byte	0x04, 0x1c
        /*0082*/ 	.short	(.L_27 - .L_26)


	//   ....[0]....
.L_26:
        /*0084*/ 	.word	0x00001120


	//   ....[1]....
        /*0088*/ 	.word	0x00001140


	//----- nvinfo : EIATTR_REQNTID
	.align		4
.L_27:
        /*008c*/ 	.byte	0x04, 0x10
        /*008e*/ 	.short	(.L_29 - .L_28)
.L_28:
        /*0090*/ 	.word	0x00000080
        /*0094*/ 	.word	0x00000001
        /*0098*/ 	.word	0x00000001


	//----- nvinfo : EIATTR_CBANK_PARAM_SIZE
	.align		4
.L_29:
        /*009c*/ 	.byte	0x03, 0x19
        /*009e*/ 	.short	0x0034


	//----- nvinfo : EIATTR_PARAM_CBANK
	.align		4
        /*00a0*/ 	.byte	0x04, 0x0a
        /*00a2*/ 	.short	(.L_31 - .L_30)
	.align		4
.L_30:
        /*00a4*/ 	.word	index@(.nv.constant0.triton_poi_fused__native_batch_norm_legit_no_training_mul_sigmoid_19)
        /*00a8*/ 	.short	0x0210
        /*00aa*/ 	.short	0x0034


	//----- nvinfo : EIATTR_SW_WAR
	.align		4
.L_31:
        /*00ac*/ 	.byte	0x04, 0x36
        /*00ae*/ 	.short	(.L_33 - .L_32)
.L_32:
        /*00b0*/ 	.word	0x00000008
.L_33:


//--------------------- .nv.callgraph             --------------------------
	.section	.nv.callgraph,"",@"SHT_CUDA_CALLGRAPH"
	.align	4
	.sectionentsize	8
	.align		4
        /*0000*/ 	.word	0x00000000
	.align		4
        /*0004*/ 	.word	0xffffffff
	.align		4
        /*0008*/ 	.word	0x00000000
	.align		4
        /*000c*/ 	.word	0xfffffffe
	.align		4
        /*0010*/ 	.word	0x00000000
	.align		4
        /*0014*/ 	.word	0xfffffffd
	.align		4
        /*0018*/ 	.word	0x00000000
	.align		4
        /*001c*/ 	.word	0xfffffffc


//--------------------- .nv.constant4             --------------------------
	.section	.nv.constant4,"a",@progbits
	.align	8
	.align		8
.nv.constant4:
        /*0000*/ 	.dword	_$_str
	.align		8
        /*0008*/ 	.dword	_$_str_$_2


//--------------------- .text.triton_poi_fused__native_batch_norm_legit_no_training_mul_sigmoid_19 --------------------------
	.section	.text.triton_poi_fused__native_batch_norm_legit_no_training_mul_sigmoid_19,"ax",@progbits
	.align	128
        .global         triton_poi_fused__native_batch_norm_legit_no_training_mul_sigmoid_19
        .type           triton_poi_fused__native_batch_norm_legit_no_training_mul_sigmoid_19,@function
        .size           triton_poi_fused__native_batch_norm_legit_no_training_mul_sigmoid_19,(.L_x_1 - triton_poi_fused__native_batch_norm_legit_no_training_mul_sigmoid_19)
        .other          triton_poi_fused__native_batch_norm_legit_no_training_mul_sigmoid_19,@"STO_CUDA_ENTRY STV_DEFAULT"
triton_poi_fused__native_batch_norm_legit_no_training_mul_sigmoid_19:
.text.triton_poi_fused__native_batch_norm_legit_no_training_mul_sigmoid_19:
[----:B------:R-:W0:Y:S01]  /*0000*/  LDC R1, c[0x0][0x28] ;  /* 0x00000a00ff017b82 */ /* 0x000e220000000800 */
[----:B------:R-:W1:Y:S07]  /*0010*/  S2R R0, SR_TID.X ;  /* 0x0000000000007919 */ /* 0x000e6e0000002100 */
[----:B------:R-:W2:Y:S01]  /*0020*/  LDC.64 R20, c[0x0][0x218] ;  /* 0x00008600ff147b82 */ /* 0x000ea20000000a00 */
[----:B------:R-:W-:Y:S02]  /*0030*/  CS2R R6, SRZ ;  /* 0x0000000000067805 */ /* 0x000fe4000001ff00 */
[----:B------:R-:W-:Y:S01]  /*0040*/  CS2R R8, SRZ ;  /* 0x0000000000087805 */ /* 0x000fe2000001ff00 */
[----:B------:R-:W3:Y:S01]  /*0050*/  S2R R3, SR_CTAID.X ;  /* 0x0000000000037919 */ /* 0x000ee20000002500 */
[----:B------:R-:W-:Y:S01]  /*0060*/  CS2R R10, SRZ ;  /* 0x00000000000a7805 */ /* 0x000fe2000001ff00 */
[----:B------:R-:W-:-:S02]  /*0070*/  ULDC.64 UR4, c[0x0][0x208] ;  /* 0x0000820000047ab9 */ /* 0x000fc40000000a00 */
[----:B------:R-:W4:Y:S08]  /*0080*/  LDC.64 R24, c[0x0][0x220] ;  /* 0x00008800ff187b82 */ /* 0x000f300000000a00 */
[----:B------:R-:W5:Y:S01]  /*0090*/  LDC.64 R26, c[0x0][0x228] ;  /* 0x00008a00ff1a7b82 */ /* 0x000f620000000a00 */
[----:B-1----:R-:W-:-:S04]  /*00a0*/  SHF.L.U32 R0, R0, 0x2, RZ ;  /* 0x0000000200007819 */ /* 0x002fc800000006ff */
[----:B------:R-:W-:-:S04]  /*00b0*/  LOP3.LUT R0, R0, 0x1fc, RZ, 0xc0, !PT ;  /* 0x000001fc00007812 */ /* 0x000fc800078ec0ff */
[----:B---3--:R-:W-:-:S04]  /*00c0*/  LEA R0, R3, R0, 0xa ;  /* 0x0000000003007211 */ /* 0x008fc800078e50ff */
[----:B------:R-:W-:Y:S01]  /*00d0*/  IADD3 R2, R0, 0x200, RZ ;  /* 0x0000020000027810 */ /* 0x000fe20007ffe0ff */
[----:B--2---:R-:W-:-:S03]  /*00e0*/  IMAD.WIDE R20, R0, 0x4, R20 ;  /* 0x0000000400147825 */ /* 0x004fc600078e0214 */
[C---:B------:R-:W-:Y:S01]  /*00f0*/  ISETP.GE.AND P0, PT, R2.reuse, 0x12c00, PT ;  /* 0x00012c000200780c */ /* 0x040fe20003f06270 */
[----:B------:R-:W-:-:S05]  /*0100*/  IMAD.HI R3, R2, 0x1b4e81b5, RZ ;  /* 0x1b4e81b502037827 */ /* 0x000fca00078e02ff */
[----:B------:R-:W-:-:S04]  /*0110*/  SHF.R.U32.HI R4, RZ, 0x1f, R3 ;  /* 0x0000001fff047819 */ /* 0x000fc80000011603 */
[----:B------:R-:W-:Y:S02]  /*0120*/  LEA.HI.SX32 R3, R3, R4, 0x1b ;  /* 0x0000000403037211 */ /* 0x000fe400078fdaff */
[----:B------:R-:W-:-:S03]  /*0130*/  CS2R R4, SRZ ;  /* 0x0000000000047805 */ /* 0x000fc6000001ff00 */
[----:B------:R-:W-:-:S03]  /*0140*/  IMAD R2, R3, -0x12c, R2 ;  /* 0xfffffed403027824 */ /* 0x000fc600078e0202 */
[----:B------:R-:W2:Y:S01]  /*0150*/  @!P0 LDG.E.128 R4, desc[UR4][R20.64+0x800] ;  /* 0x0008000414048981 */ /* 0x000ea2000c1e1d00 */
[----:B----4-:R-:W-:-:S05]  /*0160*/  IMAD.WIDE R16, R2, 0x4, R24 ;  /* 0x0000000402107825 */ /* 0x010fca00078e0218 */
[----:B------:R1:W2:Y:S01]  /*0170*/  @!P0 LDG.E.EL.128 R8, desc[UR4][R16.64] ;  /* 0x0000000410088981 */ /* 0x0002a2000c2e1d00 */
[----:B------:R-:W-:-:S05]  /*0180*/  IMAD.HI R3, R0, 0x1b4e81b5, RZ ;  /* 0x1b4e81b500037827 */ /* 0x000fca00078e02ff */
[----:B------:R-:W-:Y:S02]  /*0190*/  SHF.R.U32.HI R12, RZ, 0x1f, R3 ;  /* 0x0000001fff0c7819 */ /* 0x000fe40000011603 */
[----:B------:R-:W-:Y:S02]  /*01a0*/  ISETP.GE.AND P1, PT, R0, 0x12c00, PT ;  /* 0x00012c000000780c */ /* 0x000fe40003f26270 */
[----:B------:R-:W-:Y:S02]  /*01b0*/  LEA.HI.SX32 R3, R3, R12, 0x1b ;  /* 0x0000000c03037211 */ /* 0x000fe400078fdaff */
[----:B-1----:R-:W-:Y:S02]  /*01c0*/  CS2R R16, SRZ ;  /* 0x0000000000107805 */ /* 0x002fe4000001ff00 */
[----:B------:R-:W-:Y:S01]  /*01d0*/  CS2R R18, SRZ ;  /* 0x0000000000127805 */ /* 0x000fe2000001ff00 */
[----:B------:R-:W-:Y:S01]  /*01e0*/  IMAD R3, R3, -0x12c, R0 ;  /* 0xfffffed403037824 */ /* 0x000fe200078e0200 */
[----:B------:R-:W-:-:S03]  /*01f0*/  CS2R R12, SRZ ;  /* 0x00000000000c7805 */ /* 0x000fc6000001ff00 */
[----:B------:R-:W-:Y:S01]  /*0200*/  IMAD.WIDE R28, R3, 0x4, R24 ;  /* 0x00000004031c7825 */ /* 0x000fe200078e0218 */
[----:B------:R-:W-:Y:S02]  /*0210*/  CS2R R24, SRZ ;  /* 0x0000000000187805 */ /* 0x000fe4000001ff00 */
[----:B------:R-:W-:Y:S02]  /*0220*/  CS2R R14, SRZ ;  /* 0x00000000000e7805 */ /* 0x000fe4000001ff00 */
[----:B------:R-:W-:-:S04]  /*0230*/  CS2R R22, SRZ ;  /* 0x0000000000167805 */ /* 0x000fc8000001ff00 */
[----:B------:R1:W3:Y:S02]  /*0240*/  @!P1 LDG.E.128 R12, desc[UR4][R20.64] ;  /* 0x00000004140c9981 */ /* 0x0002e4000c1e1d00 */
[----:B-1----:R-:W-:-:S06]  /*0250*/  CS2R R20, SRZ ;  /* 0x0000000000147805 */ /* 0x002fcc000001ff00 */
[----:B------:R-:W3:Y:S01]  /*0260*/  @!P1 LDG.E.EL.128 R20, desc[UR4][R28.64] ;  /* 0x000000041c149981 */ /* 0x000ee2000c2e1d00 */
[----:B--2---:R-:W-:Y:S01]  /*0270*/  FADD R7, -R11, R7 ;  /* 0x000000070b077221 */ /* 0x004fe20000000100 */
[----:B------:R-:W-:Y:S01]  /*0280*/  FADD R6, -R10, R6 ;  /* 0x000000060a067221 */ /* 0x000fe20000000100 */
[----:B-----5:R-:W-:-:S05]  /*0290*/  IMAD.WIDE R10, R3, 0x4, R26 ;  /* 0x00000004030a7825 */ /* 0x020fca00078e021a */
[----:B------:R1:W2:Y:S02]  /*02a0*/  @!P1 LDG.E.EL.128 R16, desc[UR4][R10.64] ;  /* 0x000000040a109981 */ /* 0x0002a4000c2e1d00 */
[----:B-1----:R-:W-:Y:S01]  /*02b0*/  IMAD.WIDE R10, R2, 0x4, R26 ;  /* 0x00000004020a7825 */ /* 0x002fe200078e021a */
[----:B------:R-:W-:-:S06]  /*02c0*/  CS2R R26, SRZ ;  /* 0x00000000001a7805 */ /* 0x000fcc000001ff00 */
[----:B------:R1:W4:Y:S01]  /*02d0*/  @!P0 LDG.E.EL.128 R24, desc[UR4][R10.64] ;  /* 0x000000040a188981 */ /* 0x000322000c2e1d00 */
[----:B------:R-:W-:Y:S01]  /*02e0*/  FADD R5, -R9, R5 ;  /* 0x0000000509057221 */ /* 0x000fe20000000100 */
[----:B------:R-:W-:Y:S01]  /*02f0*/  FADD R8, -R8, R4 ;  /* 0x0000000408087221 */ /* 0x000fe20000000100 */
[----:B------:R-:W-:Y:S01]  /*0300*/  HFMA2.MMA R4, -RZ, RZ, 1.625, 0 ;  /* 0x3e800000ff047435 */ /* 0x000fe200000001ff */
[----:B---3--:R-:W-:Y:S01]  /*0310*/  FADD R15, -R23, R15 ;  /* 0x0000000f170f7221 */ /* 0x008fe20000000100 */
[----:B------:R-:W-:Y:S01]  /*0320*/  FADD R12, -R20, R12 ;  /* 0x0000000c140c7221 */ /* 0x000fe20000000100 */
[----:B------:R-:W-:Y:S01]  /*0330*/  FADD R21, -R21, R13 ;  /* 0x0000000d15157221 */ /* 0x000fe20000000100 */
[----:B------:R-:W-:Y:S01]  /*0340*/  FADD R14, -R22, R14 ;  /* 0x0000000e160e7221 */ /* 0x000fe20000000100 */
[----:B--2---:R-:W-:Y:S01]  /*0350*/  FADD R9, R16, 9.9999997473787516356e-06 ;  /* 0x3727c5ac10097421 */ /* 0x004fe20000000000 */
[----:B------:R-:W-:-:S05]  /*0360*/  FADD R30, R17, 9.9999997473787516356e-06 ;  /* 0x3727c5ac111e7421 */ /* 0x000fca0000000000 */
[----:B------:R-:W2:Y:S01]  /*0370*/  MUFU.SQRT R9, R9 ;  /* 0x0000000900097308 */ /* 0x000ea20000002000 */
[----:B------:R-:W-:Y:S01]  /*0380*/  FADD R28, R18, 9.9999997473787516356e-06 ;  /* 0x3727c5ac121c7421 */ /* 0x000fe20000000000 */
[----:B------:R-:W-:-:S06]  /*0390*/  FADD R19, R19, 9.9999997473787516356e-06 ;  /* 0x3727c5ac13137421 */ /* 0x000fcc0000000000 */
[----:B-1----:R1:W3:Y:S01]  /*03a0*/  MUFU.SQRT R10, R30 ;  /* 0x0000001e000a7308 */ /* 0x0022e20000002000 */
[----:B--2---:R-:W-:-:S07]  /*03b0*/  FSETP.GT.AND P6, PT, R9, 8.50705917302346158658e+37, PT ;  /* 0x7e8000000900780b */ /* 0x004fce0003fc4000 */
[----:B------:R-:W2:Y:S01]  /*03c0*/  MUFU.SQRT R11, R28 ;  /* 0x0000001c000b7308 */ /* 0x000ea20000002000 */
[----:B------:R-:W-:Y:S01]  /*03d0*/  FSETP.GEU.AND P2, PT, R9, 1.175494350822287508e-38, PT ;  /* 0x008000000900780b */ /* 0x000fe20003f4e000 */
[----:B----4-:R-:W-:Y:S01]  /*03e0*/  FADD R24, R24, 9.9999997473787516356e-06 ;  /* 0x3727c5ac18187421 */ /* 0x010fe20000000000 */
[----:B------:R-:W-:Y:S01]  /*03f0*/  FADD R25, R25, 9.9999997473787516356e-06 ;  /* 0x3727c5ac19197421 */ /* 0x000fe20000000000 */
[----:B------:R-:W-:Y:S01]  /*0400*/  FADD R26, R26, 9.9999997473787516356e-06 ;  /* 0x3727c5ac1a1a7421 */ /* 0x000fe20000000000 */
[----:B------:R-:W-:Y:S01]  /*0410*/  FADD R27, R27, 9.9999997473787516356e-06 ;  /* 0x3727c5ac1b1b7421 */ /* 0x000fe20000000000 */
[----:B-1----:R-:W1:Y:S02]  /*0420*/  LDC.64 R30, c[0x0][0x238] ;  /* 0x00008e00ff1e7b82 */ /* 0x002e640000000a00 */
[----:B------:R-:W4:Y:S01]  /*0430*/  MUFU.SQRT R16, R19 ;  /* 0x0000001300107308 */ /* 0x000f220000002000 */
[----:B---3--:R-:W-:Y:S01]  /*0440*/  FSETP.GT.AND P3, PT, R10, 8.50705917302346158658e+37, PT ;  /* 0x7e8000000a00780b */ /* 0x008fe20003f64000 */
[----:B------:R-:W-:-:S06]  /*0450*/  @P6 FMUL R9, R9, 0.25 ;  /* 0x3e80000009096820 */ /* 0x000fcc0000400000 */
[----:B------:R3:W-:Y:S01]  /*0460*/  MUFU.SQRT R17, R24 ;  /* 0x0000001800117308 */ /* 0x0007e20000002000 */
[----:B--2---:R-:W-:Y:S01]  /*0470*/  FSETP.GT.AND P4, PT, R11, 8.50705917302346158658e+37, PT ;  /* 0x7e8000000b00780b */ /* 0x004fe20003f84000 */
[----:B------:R-:W-:Y:S01]  /*0480*/  @!P2 FMUL R9, R9, 16777216 ;  /* 0x4b8000000909a820 */ /* 0x000fe20000400000 */
[----:B------:R-:W-:-:S05]  /*0490*/  FSETP.GEU.AND P5, PT, R10, 1.175494350822287508e-38, PT ;  /* 0x008000000a00780b */ /* 0x000fca0003fae000 */
[----:B------:R2:W5:Y:S01]  /*04a0*/  MUFU.SQRT R18, R25 ;  /* 0x0000001900127308 */ /* 0x0005620000002000 */
[----:B---3--:R-:W-:Y:S02]  /*04b0*/  FSEL R24, R4, 1, P6 ;  /* 0x3f80000004187808 */ /* 0x008fe40003000000 */
[----:B----4-:R-:W-:Y:S01]  /*04c0*/  FSETP.GT.AND P6, PT, R16, 8.50705917302346158658e+37, PT ;  /* 0x7e8000001000780b */ /* 0x010fe20003fc4000 */
[----:B------:R-:W-:Y:S01]  /*04d0*/  @P3 FMUL R10, R10, 0.25 ;  /* 0x3e8000000a0a3820 */ /* 0x000fe20000400000 */
[----:B------:R-:W-:Y:S01]  /*04e0*/  FSEL R20, R4, 1, P3 ;  /* 0x3f80000004147808 */ /* 0x000fe20001800000 */
[----:B------:R-:W-:Y:S01]  /*04f0*/  @!P2 FMUL R24, R24, 16777216 ;  /* 0x4b8000001818a820 */ /* 0x000fe20000400000 */
[C---:B------:R-:W-:Y:S01]  /*0500*/  FSETP.GEU.AND P2, PT, R11.reuse, 1.175494350822287508e-38, PT ;  /* 0x008000000b00780b */ /* 0x040fe20003f4e000 */
[----:B------:R-:W3:Y:S01]  /*0510*/  MUFU.SQRT R23, R26 ;  /* 0x0000001a00177308 */ /* 0x000ee20000002000 */
[----:B------:R-:W-:Y:S01]  /*0520*/  FSETP.GEU.AND P3, PT, R16, 1.175494350822287508e-38, PT ;  /* 0x008000001000780b */ /* 0x000fe20003f6e000 */
[----:B------:R-:W-:Y:S01]  /*0530*/  @P4 FMUL R11, R11, 0.25 ;  /* 0x3e8000000b0b4820 */ /* 0x000fe20000400000 */
[----:B------:R-:W-:-:S02]  /*0540*/  FSEL R13, R4, 1, P4 ;  /* 0x3f800000040d7808 */ /* 0x000fc40002000000 */
[----:B--2---:R-:W-:-:S03]  /*0550*/  FSEL R25, R4, 1, P6 ;  /* 0x3f80000004197808 */ /* 0x004fc60003000000 */
[----:B------:R-:W-:Y:S01]  /*0560*/  MUFU.SQRT R19, R27 ;  /* 0x0000001b00137308 */ /* 0x000fe20000002000 */
[----:B------:R-:W-:Y:S01]  /*0570*/  @P6 FMUL R16, R16, 0.25 ;  /* 0x3e80000010106820 */ /* 0x000fe20000400000 */
[----:B-----5:R-:W-:Y:S02]  /*0580*/  FSETP.GT.AND P6, PT, R18, 8.50705917302346158658e+37, PT ;  /* 0x7e8000001200780b */ /* 0x020fe40003fc4000 */
[----:B------:R-:W-:-:S04]  /*0590*/  FSETP.GT.AND P4, PT, R17, 8.50705917302346158658e+37, PT ;  /* 0x7e8000001100780b */ /* 0x000fc80003f84000 */
[----:B------:R-:W2:Y:S01]  /*05a0*/  MUFU.RCP R9, R9 ;  /* 0x0000000900097308 */ /* 0x000ea20000001000 */
[----:B------:R-:W-:Y:S01]  /*05b0*/  @!P2 FMUL R11, R11, 16777216 ;  /* 0x4b8000000b0ba820 */ /* 0x000fe20000400000 */
[----:B------:R-:W-:Y:S01]  /*05c0*/  @!P2 FMUL R13, R13, 16777216 ;  /* 0x4b8000000d0da820 */ /* 0x000fe20000400000 */
[----:B---3--:R-:W-:Y:S01]  /*05d0*/  FSETP.GT.AND P2, PT, R23, 8.50705917302346158658e+37, PT ;  /* 0x7e8000001700780b */ /* 0x008fe20003f44000 */
[----:B------:R-:W-:Y:S01]  /*05e0*/  @!P3 FMUL R16, R16, 16777216 ;  /* 0x4b8000001010b820 */ /* 0x000fe20000400000 */
[----:B------:R-:W-:Y:S01]  /*05f0*/  @!P5 FMUL R10, R10, 16777216 ;  /* 0x4b8000000a0ad820 */ /* 0x000fe20000400000 */
[----:B------:R-:W-:Y:S01]  /*0600*/  @!P5 FMUL R20, R20, 16777216 ;  /* 0x4b8000001414d820 */ /* 0x000fe20000400000 */
[----:B------:R-:W-:Y:S01]  /*0610*/  FSETP.GEU.AND P5, PT, R17, 1.175494350822287508e-38, PT ;  /* 0x008000001100780b */ /* 0x000fe20003fae000 */
[----:B------:R-:W-:Y:S01]  /*0620*/  MUFU.RCP R11, R11 ;  /* 0x0000000b000b7308 */ /* 0x000fe20000001000 */
[----:B------:R-:W-:Y:S01]  /*0630*/  @!P3 FMUL R25, R25, 16777216 ;  /* 0x4b8000001919b820 */ /* 0x000fe20000400000 */
[C---:B------:R-:W-:Y:S01]  /*0640*/  FSETP.GEU.AND P3, PT, R18.reuse, 1.175494350822287508e-38, PT ;  /* 0x008000001200780b */ /* 0x040fe20003f6e000 */
[----:B------:R-:W-:-:S05]  /*0650*/  @P6 FMUL R18, R18, 0.25 ;  /* 0x3e80000012126820 */ /* 0x000fca0000400000 */
[----:B------:R-:W3:Y:S01]  /*0660*/  MUFU.RCP R16, R16 ;  /* 0x0000001000107308 */ /* 0x000ee20000001000 */
[----:B--2---:R-:W-:Y:S01]  /*0670*/  FMUL R24, R9, R24 ;  /* 0x0000001809187220 */ /* 0x004fe20000400000 */
[----:B------:R-:W-:Y:S01]  /*0680*/  @P4 FMUL R17, R17, 0.25 ;  /* 0x3e80000011114820 */ /* 0x000fe20000400000 */
[----:B------:R-:W-:-:S05]  /*0690*/  FSEL R9, R4, 1, P4 ;  /* 0x3f80000004097808 */ /* 0x000fca0002000000 */
[----:B------:R2:W-:Y:S01]  /*06a0*/  MUFU.RCP R22, R10 ;  /* 0x0000000a00167308 */ /* 0x0005e20000001000 */
[C---:B------:R-:W-:Y:S01]  /*06b0*/  FSETP.GEU.AND P4, PT, R23.reuse, 1.175494350822287508e-38, PT ;  /* 0x008000001700780b */ /* 0x040fe20003f8e000 */
[----:B------:R-:W-:Y:S01]  /*06c0*/  @P2 FMUL R23, R23, 0.25 ;  /* 0x3e80000017172820 */ /* 0x000fe20000400000 */
[C---:B------:R-:W-:Y:S02]  /*06d0*/  FSEL R26, R4.reuse, 1, P2 ;  /* 0x3f800000041a7808 */ /* 0x040fe40001000000 */
[----:B--2---:R-:W-:Y:S02]  /*06e0*/  FSEL R10, R4, 1, P6 ;  /* 0x3f800000040a7808 */ /* 0x004fe40003000000 */
[C---:B------:R-:W-:Y:S02]  /*06f0*/  FSETP.GT.AND P6, PT, R19.reuse, 8.50705917302346158658e+37, PT ;  /* 0x7e8000001300780b */ /* 0x040fe40003fc4000 */
[----:B------:R-:W-:Y:S01]  /*0700*/  FSETP.GEU.AND P2, PT, R19, 1.175494350822287508e-38, PT ;  /* 0x008000001300780b */ /* 0x000fe20003f4e000 */
[----:B------:R-:W-:Y:S01]  /*0710*/  @!P5 FMUL R17, R17, 16777216 ;  /* 0x4b8000001111d820 */ /* 0x000fe20000400000 */
[----:B---3--:R-:W-:Y:S01]  /*0720*/  FMUL R25, R16, R25 ;  /* 0x0000001910197220 */ /* 0x008fe20000400000 */
[----:B------:R-:W-:Y:S01]  /*0730*/  FMUL R11, R11, R13 ;  /* 0x0000000d0b0b7220 */ /* 0x000fe20000400000 */
[----:B------:R-:W-:Y:S01]  /*0740*/  FMUL R16, R12, R24 ;  /* 0x000000180c107220 */ /* 0x000fe20000400000 */
[----:B------:R-:W-:Y:S01]  /*0750*/  @!P3 FMUL R18, R18, 16777216 ;  /* 0x4b8000001212b820 */ /* 0x000fe20000400000 */
[----:B------:R-:W2:Y:S01]  /*0760*/  LDC.64 R12, c[0x0][0x230] ;  /* 0x00008c00ff0c7b82 */ /* 0x000ea20000000a00 */
[----:B------:R-:W3:Y:S04]  /*0770*/  MUFU.RCP R17, R17 ;  /* 0x0000001100117308 */ /* 0x000ee80000001000 */
[----:B------:R-:W-:Y:S01]  /*0780*/  @P6 FMUL R19, R19, 0.25 ;  /* 0x3e80000013136820 */ /* 0x000fe20000400000 */
[----:B------:R-:W-:-:S03]  /*0790*/  @!P4 FMUL R23, R23, 16777216 ;  /* 0x4b8000001717c820 */ /* 0x000fc60000400000 */
[----:B------:R-:W-:Y:S01]  /*07a0*/  @!P2 FMUL R19, R19, 16777216 ;  /* 0x4b8000001313a820 */ /* 0x000fe20000400000 */
[----:B------:R-:W4:Y:S01]  /*07b0*/  MUFU.RCP R18, R18 ;  /* 0x0000001200127308 */ /* 0x000f220000001000 */
[----:B------:R-:W-:Y:S01]  /*07c0*/  FMUL R24, R14, R11 ;  /* 0x0000000b0e187220 */ /* 0x000fe20000400000 */
[----:B------:R-:W-:-:S06]  /*07d0*/  FSEL R14, R4, 1, P6 ;  /* 0x3f800000040e7808 */ /* 0x000fcc0003000000 */
[----:B------:R-:W5:Y:S01]  /*07e0*/  MUFU.RCP R27, R19 ;  /* 0x00000013001b7308 */ /* 0x000f620000001000 */
[----:B------:R-:W-:Y:S01]  /*07f0*/  @!P5 FMUL R9, R9, 16777216 ;  /* 0x4b8000000909d820 */ /* 0x000fe20000400000 */
[----:B------:R-:W-:-:S06]  /*0800*/  @!P3 FMUL R10, R10, 16777216 ;  /* 0x4b8000000a0ab820 */ /* 0x000fcc0000400000 */
[----:B------:R-:W1:Y:S01]  /*0810*/  MUFU.RCP R23, R23 ;  /* 0x0000001700177308 */ /* 0x000e620000001000 */
[----:B---3--:R-:W-:Y:S01]  /*0820*/  FMUL R17, R17, R9 ;  /* 0x0000000911117220 */ /* 0x008fe20000400000 */
[----:B------:R-:W-:Y:S01]  /*0830*/  @!P2 FMUL R14, R14, 16777216 ;  /* 0x4b8000000e0ea820 */ /* 0x000fe20000400000 */
[----:B----4-:R-:W-:Y:S01]  /*0840*/  FMUL R18, R18, R10 ;  /* 0x0000000a12127220 */ /* 0x010fe20000400000 */
[----:B------:R-:W-:Y:S01]  /*0850*/  FMUL R25, R15, R25 ;  /* 0x000000190f197220 */ /* 0x000fe20000400000 */
[----:B------:R-:W-:Y:S01]  /*0860*/  FMUL R28, R8, R17 ;  /* 0x00000011081c7220 */ /* 0x000fe20000400000 */
[----:B------:R-:W-:Y:S01]  /*0870*/  CS2R R8, SRZ ;  /* 0x0000000000087805 */ /* 0x000fe2000001ff00 */
[----:B-----5:R-:W-:Y:S01]  /*0880*/  FMUL R27, R27, R14 ;  /* 0x0000000e1b1b7220 */ /* 0x020fe20000400000 */
[----:B------:R-:W-:Y:S01]  /*0890*/  CS2R R10, SRZ ;  /* 0x00000000000a7805 */ /* 0x000fe2000001ff00 */
[----:B------:R-:W-:Y:S01]  /*08a0*/  @!P4 FMUL R26, R26, 16777216 ;  /* 0x4b8000001a1ac820 */ /* 0x000fe20000400000 */
[----:B--2---:R-:W-:-:S04]  /*08b0*/  IMAD.WIDE R14, R3, 0x4, R12 ;  /* 0x00000004030e7825 */ /* 0x004fc800078e020c */
[----:B------:R-:W-:Y:S01]  /*08c0*/  FMUL R20, R22, R20 ;  /* 0x0000001416147220 */ /* 0x000fe20000400000 */
[----:B------:R-:W-:Y:S01]  /*08d0*/  FMUL R5, R5, R18 ;  /* 0x0000001205057220 */ /* 0x000fe20000400000 */
[----:B01----:R-:W-:Y:S01]  /*08e0*/  FMUL R26, R23, R26 ;  /* 0x0000001a171a7220 */ /* 0x003fe20000400000 */
[----:B------:R-:W-:Y:S01]  /*08f0*/  IMAD.WIDE R22, R2, 0x4, R12 ;  /* 0x0000000402167825 */ /* 0x000fe200078e020c */
[----:B------:R0:W2:Y:S01]  /*0900*/  @!P1 LDG.E.EL.128 R8, desc[UR4][R14.64] ;  /* 0x000000040e089981 */ /* 0x0000a2000c2e1d00 */
[----:B------:R-:W-:Y:S02]  /*0910*/  CS2R R12, SRZ ;  /* 0x00000000000c7805 */ /* 0x000fe4000001ff00 */
[----:B------:R-:W-:Y:S01]  /*0920*/  IMAD.WIDE R18, R3, 0x4, R30 ;  /* 0x0000000403127825 */ /* 0x000fe200078e021e */
[----:B0-----:R-:W-:-:S06]  /*0930*/  CS2R R14, SRZ ;  /* 0x00000000000e7805 */ /* 0x001fcc000001ff00 */
[----:B------:R0:W2:Y:S01]  /*0940*/  @!P1 LDG.E.EL.128 R12, desc[UR4][R18.64] ;  /* 0x00000004120c9981 */ /* 0x0000a2000c2e1d00 */
[----:B------:R-:W-:Y:S01]  /*0950*/  FMUL R20, R21, R20 ;  /* 0x0000001415147220 */ /* 0x000fe20000400000 */
[----:B------:R-:W-:Y:S01]  /*0960*/  IMAD.WIDE R2, R2, 0x4, R30 ;  /* 0x0000000402027825 */ /* 0x000fe200078e021e */
[----:B0-----:R-:W-:-:S03]  /*0970*/  CS2R R18, SRZ ;  /* 0x0000000000127805 */ /* 0x001fc6000001ff00 */
[----:B--2---:R-:W-:Y:S01]  /*0980*/  FFMA R8, R16, R8, R12 ;  /* 0x0000000810087223 */ /* 0x004fe2000000000c */
[----:B------:R-:W-:Y:S01]  /*0990*/  CS2R R16, SRZ ;  /* 0x0000000000107805 */ /* 0x000fe2000001ff00 */
[----:B------:R-:W-:Y:S01]  /*09a0*/  FFMA R9, R20, R9, R13 ;  /* 0x0000000914097223 */ /* 0x000fe2000000000d */
[----:B------:R-:W-:-:S04]  /*09b0*/  CS2R R20, SRZ ;  /* 0x0000000000147805 */ /* 0x000fc8000001ff00 */
[----:B------:R0:W2:Y:S02]  /*09c0*/  @!P0 LDG.E.EL.128 R16, desc[UR4][R22.64] ;  /* 0x0000000416108981 */ /* 0x0000a4000c2e1d00 */
[----:B0-----:R-:W-:-:S06]  /*09d0*/  CS2R R22, SRZ ;  /* 0x0000000000167805 */ /* 0x001fcc000001ff00 */
[----:B------:R0:W2:Y:S01]  /*09e0*/  @!P0 LDG.E.EL.128 R20, desc[UR4][R2.64] ;  /* 0x0000000402148981 */ /* 0x0000a2000c2e1d00 */
[----:B------:R-:W-:-:S04]  /*09f0*/  FADD R12, RZ, -R8 ;  /* 0x80000008ff0c7221 */ /* 0x000fc80000000000 */
[----:B------:R-:W-:-:S05]  /*0a00*/  FMUL R29, R12, 1.4426950216293334961 ;  /* 0x3fb8aa3b0c1d7820 */ /* 0x000fca0000400000 */
[----:B------:R-:W-:Y:S01]  /*0a10*/  FSETP.GEU.AND P2, PT, R29, -126, PT ;  /* 0xc2fc00001d00780b */ /* 0x000fe20003f4e000 */
[----:B------:R-:W-:Y:S01]  /*0a20*/  FFMA R10, R24, R10, R14 ;  /* 0x0000000a180a7223 */ /* 0x000fe2000000000e */
[----:B------:R-:W-:-:S03]  /*0a30*/  FADD R12, RZ, -R9 ;  /* 0x80000009ff0c7221 */ /* 0x000fc60000000000 */
[----:B------:R-:W-:Y:S01]  /*0a40*/  FADD R14, RZ, -R10 ;  /* 0x8000000aff0e7221 */ /* 0x000fe20000000000 */
[----:B------:R-:W-:-:S07]  /*0a50*/  FMUL R12, R12, 1.4426950216293334961 ;  /* 0x3fb8aa3b0c0c7820 */ /* 0x000fce0000400000 */
[----:B------:R-:W-:Y:S01]  /*0a60*/  @!P2 FMUL R29, R29, 0.5 ;  /* 0x3f0000001d1da820 */ /* 0x000fe20000400000 */
[----:B0-----:R-:W-:-:S03]  /*0a70*/  FMUL R2, R14, 1.4426950216293334961 ;  /* 0x3fb8aa3b0e027820 */ /* 0x001fc60000400000 */
[----:B------:R-:W0:Y:S01]  /*0a80*/  MUFU.EX2 R13, R29 ;  /* 0x0000001d000d7308 */ /* 0x000e220000000800 */
[----:B------:R-:W-:Y:S02]  /*0a90*/  FSETP.GEU.AND P3, PT, R12, -126, PT ;  /* 0xc2fc00000c00780b */ /* 0x000fe40003f6e000 */
[----:B------:R-:W-:Y:S01]  /*0aa0*/  FSETP.GEU.AND P4, PT, R2, -126, PT ;  /* 0xc2fc00000200780b */ /* 0x000fe20003f8e000 */
[----:B------:R-:W-:Y:S01]  /*0ab0*/  FFMA R11, R25, R11, R15 ;  /* 0x0000000b190b7223 */ /* 0x000fe2000000000f */
[----:B------:R-:W-:Y:S01]  /*0ac0*/  FMUL R3, R6, R26 ;  /* 0x0000001a06037220 */ /* 0x000fe20000400000 */
[----:B------:R-:W-:Y:S01]  /*0ad0*/  FMUL R14, R7, R27 ;  /* 0x0000001b070e7220 */ /* 0x000fe20000400000 */
[----:B0-----:R-:W-:-:S07]  /*0ae0*/  @!P2 FMUL R13, R13, R13 ;  /* 0x0000000d0d0da220 */ /* 0x001fce0000400000 */
[----:B------:R-:W-:Y:S02]  /*0af0*/  @!P3 FMUL R12, R12, 0.5 ;  /* 0x3f0000000c0cb820 */ /* 0x000fe40000400000 */
[----:B------:R-:W-:Y:S01]  /*0b00*/  @!P4 FMUL R2, R2, 0.5 ;  /* 0x3f0000000202c820 */ /* 0x000fe20000400000 */
[----:B------:R-:W-:-:S03]  /*0b10*/  FADD R13, R13, 1 ;  /* 0x3f8000000d0d7421 */ /* 0x000fc60000000000 */
[----:B------:R-:W0:Y:S02]  /*0b20*/  MUFU.EX2 R12, R12 ;  /* 0x0000000c000c7308 */ /* 0x000e240000000800 */
[----:B------:R-:W-:Y:S01]  /*0b30*/  FSETP.GT.AND P2, PT, R13, 8.50705917302346158658e+37, PT ;  /* 0x7e8000000d00780b */ /* 0x000fe20003f44000 */
[----:B------:R-:W-:-:S05]  /*0b40*/  FADD R6, RZ, -R11 ;  /* 0x8000000bff067221 */ /* 0x000fca0000000000 */
[----:B------:R-:W1:Y:S01]  /*0b50*/  MUFU.EX2 R2, R2 ;  /* 0x0000000200027308 */ /* 0x000e620000000800 */
[----:B------:R-:W-:-:S05]  /*0b60*/  FMUL R6, R6, 1.4426950216293334961 ;  /* 0x3fb8aa3b06067820 */ /* 0x000fca0000400000 */
[----:B------:R-:W-:Y:S01]  /*0b70*/  FSETP.GEU.AND P5, PT, R6, -126, PT ;  /* 0xc2fc00000600780b */ /* 0x000fe20003fae000 */
[----:B------:R-:W-:Y:S01]  /*0b80*/  @P2 FMUL R13, R13, 0.25 ;  /* 0x3e8000000d0d2820 */ /* 0x000fe20000400000 */
[----:B0-----:R-:W-:Y:S01]  /*0b90*/  @!P3 FMUL R12, R12, R12 ;  /* 0x0000000c0c0cb220 */ /* 0x001fe20000400000 */
[----:B-1----:R-:W-:-:S10]  /*0ba0*/  @!P4 FMUL R2, R2, R2 ;  /* 0x000000020202c220 */ /* 0x002fd40000400000 */
[----:B------:R-:W-:Y:S01]  /*0bb0*/  @!P5 FMUL R6, R6, 0.5 ;  /* 0x3f0000000606d820 */ /* 0x000fe20000400000 */
[----:B------:R-:W-:Y:S01]  /*0bc0*/  FADD R2, R2, 1 ;  /* 0x3f80000002027421 */ /* 0x000fe20000000000 */
[----:B------:R-:W-:Y:S01]  /*0bd0*/  FADD R12, R12, 1 ;  /* 0x3f8000000c0c7421 */ /* 0x000fe20000000000 */
[----:B--2---:R-:W-:Y:S01]  /*0be0*/  FFMA R16, R28, R16, R20 ;  /* 0x000000101c107223 */ /* 0x004fe20000000014 */
[----:B------:R-:W-:-:S03]  /*0bf0*/  FFMA R5, R5, R17, R21 ;  /* 0x0000001105057223 */ /* 0x000fc60000000015 */
[----:B------:R-:W-:Y:S01]  /*0c00*/  FADD R7, RZ, -R16 ;  /* 0x80000010ff077221 */ /* 0x000fe20000000000 */
[----:B------:R-:W-:Y:S01]  /*0c10*/  FFMA R18, R3, R18, R22 ;  /* 0x0000001203127223 */ /* 0x000fe20000000016 */
[----:B------:R-:W-:Y:S01]  /*0c20*/  FADD R3, RZ, -R5 ;  /* 0x80000005ff037221 */ /* 0x000fe20000000000 */
[----:B------:R-:W-:Y:S01]  /*0c30*/  FFMA R19, R14, R19, R23 ;  /* 0x000000130e137223 */ /* 0x000fe20000000017 */
[----:B------:R-:W-:Y:S01]  /*0c40*/  FMUL R15, R7, 1.4426950216293334961 ;  /* 0x3fb8aa3b070f7820 */ /* 0x000fe20000400000 */
[----:B------:R-:W-:Y:S01]  /*0c50*/  FADD R7, RZ, -R18 ;  /* 0x80000012ff077221 */ /* 0x000fe20000000000 */
[----:B------:R-:W-:Y:S01]  /*0c60*/  FMUL R17, R3, 1.4426950216293334961 ;  /* 0x3fb8aa3b03117820 */ /* 0x000fe20000400000 */
[----:B------:R-:W-:Y:S02]  /*0c70*/  FADD R3, RZ, -R19 ;  /* 0x80000013ff037221 */ /* 0x000fe40000000000 */
[----:B------:R-:W-:Y:S01]  /*0c80*/  FSETP.GEU.AND P6, PT, R15, -126, PT ;  /* 0xc2fc00000f00780b */ /* 0x000fe20003fce000 */
[----:B------:R-:W-:Y:S01]  /*0c90*/  FMUL R20, R7, 1.4426950216293334961 ;  /* 0x3fb8aa3b07147820 */ /* 0x000fe20000400000 */
[----:B------:R-:W-:Y:S01]  /*0ca0*/  FMUL R3, R3, 1.4426950216293334961 ;  /* 0x3fb8aa3b03037820 */ /* 0x000fe20000400000 */
[----:B------:R-:W-:-:S02]  /*0cb0*/  FSEL R7, R4, 1, P2 ;  /* 0x3f80000004077808 */ /* 0x000fc40001000000 */
[----:B------:R-:W-:Y:S02]  /*0cc0*/  FSETP.GEU.AND P2, PT, R17, -126, PT ;  /* 0xc2fc00001100780b */ /* 0x000fe40003f4e000 */
[----:B------:R-:W-:Y:S02]  /*0cd0*/  FSETP.GEU.AND P3, PT, R20, -126, PT ;  /* 0xc2fc00001400780b */ /* 0x000fe40003f6e000 */
[----:B------:R-:W-:-:S04]  /*0ce0*/  FSETP.GEU.AND P4, PT, R3, -126, PT ;  /* 0xc2fc00000300780b */ /* 0x000fc80003f8e000 */
[----:B------:R-:W-:Y:S01]  /*0cf0*/  @!P6 FMUL R15, R15, 0.5 ;  /* 0x3f0000000f0fe820 */ /* 0x000fe20000400000 */
[----:B------:R-:W-:Y:S04]  /*0d00*/  MUFU.EX2 R14, R6 ;  /* 0x00000006000e7308 */ /* 0x000fe80000000800 */
[----:B------:R-:W-:Y:S02]  /*0d10*/  @!P2 FMUL R17, R17, 0.5 ;  /* 0x3f0000001111a820 */ /* 0x000fe40000400000 */
[----:B------:R-:W-:Y:S02]  /*0d20*/  @!P3 FMUL R20, R20, 0.5 ;  /* 0x3f0000001414b820 */ /* 0x000fe40000400000 */
[----:B------:R-:W0:Y:S01]  /*0d30*/  MUFU.EX2 R15, R15 ;  /* 0x0000000f000f7308 */ /* 0x000e220000000800 */
[----:B------:R-:W-:-:S07]  /*0d40*/  @!P4 FMUL R3, R3, 0.5 ;  /* 0x3f0000000303c820 */ /* 0x000fce0000400000 */
[----:B------:R-:W1:Y:S08]  /*0d50*/  MUFU.EX2 R17, R17 ;  /* 0x0000001100117308 */ /* 0x000e700000000800 */
[----:B------:R-:W2:Y:S01]  /*0d60*/  MUFU.EX2 R20, R20 ;  /* 0x0000001400147308 */ /* 0x000ea20000000800 */
[----:B0-----:R-:W-:-:S07]  /*0d70*/  @!P6 FMUL R15, R15, R15 ;  /* 0x0000000f0f0fe220 */ /* 0x001fce0000400000 */
[----:B------:R-:W0:Y:S01]  /*0d80*/  MUFU.EX2 R3, R3 ;  /* 0x0000000300037308 */ /* 0x000e220000000800 */
[----:B------:R-:W-:Y:S01]  /*0d90*/  @!P5 FMUL R14, R14, R14 ;  /* 0x0000000e0e0ed220 */ /* 0x000fe20000400000 */
[----:B------:R-:W-:Y:S02]  /*0da0*/  FSETP.GT.AND P6, PT, R2, 8.50705917302346158658e+37, PT ;  /* 0x7e8000000200780b */ /* 0x000fe40003fc4000 */
[----:B------:R-:W-:Y:S01]  /*0db0*/  FSETP.GT.AND P5, PT, R12, 8.50705917302346158658e+37, PT ;  /* 0x7e8000000c00780b */ /* 0x000fe20003fa4000 */
[----:B------:R-:W-:Y:S01]  /*0dc0*/  FADD R22, R14, 1 ;  /* 0x3f8000000e167421 */ /* 0x000fe20000000000 */
[----:B-1----:R-:W-:Y:S01]  /*0dd0*/  @!P2 FMUL R17, R17, R17 ;  /* 0x000000111111a220 */ /* 0x002fe20000400000 */
[----:B--2---:R-:W-:Y:S01]  /*0de0*/  @!P3 FMUL R20, R20, R20 ;  /* 0x000000141414b220 */ /* 0x004fe20000400000 */
[----:B------:R-:W-:Y:S02]  /*0df0*/  FADD R23, R15, 1 ;  /* 0x3f8000000f177421 */ /* 0x000fe40000000000 */
[----:B------:R-:W-:Y:S01]  /*0e00*/  FSETP.GT.AND P2, PT, R22, 8.50705917302346158658e+37, PT ;  /* 0x7e8000001600780b */ /* 0x000fe20003f44000 */
[----:B------:R-:W-:Y:S01]  /*0e10*/  FADD R15, R17, 1 ;  /* 0x3f800000110f7421 */ /* 0x000fe20000000000 */
[----:B------:R-:W-:Y:S01]  /*0e20*/  FADD R17, R20, 1 ;  /* 0x3f80000014117421 */ /* 0x000fe20000000000 */
[----:B0-----:R-:W-:-:S02]  /*0e30*/  @!P4 FMUL R3, R3, R3 ;  /* 0x000000030303c220 */ /* 0x001fc40000400000 */
[----:B------:R-:W-:Y:S02]  /*0e40*/  @P6 FMUL R2, R2, 0.25 ;  /* 0x3e80000002026820 */ /* 0x000fe40000400000 */
[----:B------:R-:W-:Y:S01]  /*0e50*/  @P5 FMUL R12, R12, 0.25 ;  /* 0x3e8000000c0c5820 */ /* 0x000fe20000400000 */
[----:B------:R-:W-:Y:S01]  /*0e60*/  FADD R24, R3, 1 ;  /* 0x3f80000003187421 */ /* 0x000fe20000000000 */
[C---:B------:R-:W-:Y:S02]  /*0e70*/  FSEL R25, R4.reuse, 1, P5 ;  /* 0x3f80000004197808 */ /* 0x040fe40002800000 */
[----:B------:R-:W-:Y:S02]  /*0e80*/  FSETP.GT.AND P4, PT, R15, 8.50705917302346158658e+37, PT ;  /* 0x7e8000000f00780b */ /* 0x000fe40003f84000 */
[----:B------:R-:W-:Y:S02]  /*0e90*/  FSETP.GT.AND P5, PT, R17, 8.50705917302346158658e+37, PT ;  /* 0x7e8000001100780b */ /* 0x000fe40003fa4000 */
[----:B------:R-:W-:Y:S01]  /*0ea0*/  FSEL R21, R4, 1, P6 ;  /* 0x3f80000004157808 */ /* 0x000fe20003000000 */
[----:B------:R-:W0:Y:S01]  /*0eb0*/  MUFU.RCP R6, R13 ;  /* 0x0000000d00067308 */ /* 0x000e220000001000 */
[----:B------:R-:W-:-:S02]  /*0ec0*/  FSETP.GT.AND P3, PT, R23, 8.50705917302346158658e+37, PT ;  /* 0x7e8000001700780b */ /* 0x000fc40003f64000 */
[----:B------:R-:W-:Y:S01]  /*0ed0*/  FSETP.GT.AND P6, PT, R24, 8.50705917302346158658e+37, PT ;  /* 0x7e8000001800780b */ /* 0x000fe20003fc4000 */
[----:B------:R-:W-:-:S04]  /*0ee0*/  @P2 FMUL R22, R22, 0.25 ;  /* 0x3e80000016162820 */ /* 0x000fc80000400000 */
[----:B------:R1:W2:Y:S02]  /*0ef0*/  MUFU.RCP R14, R2 ;  /* 0x00000002000e7308 */ /* 0x0002a40000001000 */
[----:B-1----:R-:W1:Y:S06]  /*0f00*/  LDC.64 R2, c[0x0][0x210] ;  /* 0x00008400ff027b82 */ /* 0x002e6c0000000a00 */
[----:B------:R-:W3:Y:S01]  /*0f10*/  MUFU.RCP R12, R12 ;  /* 0x0000000c000c7308 */ /* 0x000ee20000001000 */
[----:B------:R-:W-:Y:S01]  /*0f20*/  @P4 FMUL R15, R15, 0.25 ;  /* 0x3e8000000f0f4820 */ /* 0x000fe20000400000 */
[----:B------:R-:W-:Y:S01]  /*0f30*/  @P5 FMUL R17, R17, 0.25 ;  /* 0x3e80000011115820 */ /* 0x000fe20000400000 */
[----:B------:R-:W-:Y:S01]  /*0f40*/  @P3 FMUL R23, R23, 0.25 ;  /* 0x3e80000017173820 */ /* 0x000fe20000400000 */
[----:B------:R-:W-:-:S04]  /*0f50*/  @P6 FMUL R24, R24, 0.25 ;  /* 0x3e80000018186820 */ /* 0x000fc80000400000 */
[----:B------:R-:W4:Y:S01]  /*0f60*/  MUFU.RCP R20, R22 ;  /* 0x0000001600147308 */ /* 0x000f220000001000 */
[----:B0-----:R-:W-:Y:S01]  /*0f70*/  FMUL R7, R6, R7 ;  /* 0x0000000706077220 */ /* 0x001fe20000400000 */
[----:B------:R-:W-:Y:S01]  /*0f80*/  FSEL R27, R4, 1, P2 ;  /* 0x3f800000041b7808 */ /* 0x000fe20001000000 */
[----:B--2---:R-:W-:-:S05]  /*0f90*/  FMUL R21, R14, R21 ;  /* 0x000000150e157220 */ /* 0x004fca0000400000 */
[----:B------:R-:W0:Y:S01]  /*0fa0*/  MUFU.RCP R13, R23 ;  /* 0x00000017000d7308 */ /* 0x000e220000001000 */
[----:B---3--:R-:W-:-:S07]  /*0fb0*/  FMUL R12, R12, R25 ;  /* 0x000000190c0c7220 */ /* 0x008fce0000400000 */
[----:B------:R-:W2:Y:S01]  /*0fc0*/  MUFU.RCP R15, R15 ;  /* 0x0000000f000f7308 */ /* 0x000ea20000001000 */
[----:B----4-:R-:W-:-:S07]  /*0fd0*/  FMUL R20, R20, R27 ;  /* 0x0000001b14147220 */ /* 0x010fce0000400000 */
[----:B------:R-:W3:Y:S08]  /*0fe0*/  MUFU.RCP R17, R17 ;  /* 0x0000001100117308 */ /* 0x000ef00000001000 */
[----:B------:R-:W4:Y:S01]  /*0ff0*/  MUFU.RCP R6, R24 ;  /* 0x0000001800067308 */ /* 0x000f220000001000 */
[----:B-1----:R-:W-:-:S04]  /*1000*/  IMAD.WIDE R2, R0, 0x4, R2 ;  /* 0x0000000400027825 */ /* 0x002fc800078e0202 */
[----:B------:R-:W-:Y:S01]  /*1010*/  FMUL R9, R9, R12 ;  /* 0x0000000c09097220 */ /* 0x000fe20000400000 */
[----:B------:R-:W-:Y:S01]  /*1020*/  FMUL R10, R10, R21 ;  /* 0x000000150a0a7220 */ /* 0x000fe20000400000 */
[----:B------:R-:W-:Y:S01]  /*1030*/  FSEL R0, R4, 1, P3 ;  /* 0x3f80000004007808 */ /* 0x000fe20001800000 */
[----:B------:R-:W-:Y:S01]  /*1040*/  FMUL R8, R8, R7 ;  /* 0x0000000708087220 */ /* 0x000fe20000400000 */
[C---:B------:R-:W-:Y:S01]  /*1050*/  FSEL R12, R4.reuse, 1, P4 ;  /* 0x3f800000040c7808 */ /* 0x040fe20002000000 */
[----:B------:R-:W-:Y:S01]  /*1060*/  FMUL R11, R11, R20 ;  /* 0x000000140b0b7220 */ /* 0x000fe20000400000 */
[C---:B------:R-:W-:Y:S02]  /*1070*/  FSEL R14, R4.reuse, 1, P5 ;  /* 0x3f800000040e7808 */ /* 0x040fe40002800000 */
[----:B------:R-:W-:Y:S01]  /*1080*/  FSEL R21, R4, 1, P6 ;  /* 0x3f80000004157808 */ /* 0x000fe20003000000 */
[----:B0-----:R-:W-:Y:S01]  /*1090*/  FMUL R13, R13, R0 ;  /* 0x000000000d0d7220 */ /* 0x001fe20000400000 */
[----:B--2---:R-:W-:Y:S01]  /*10a0*/  FMUL R12, R15, R12 ;  /* 0x0000000c0f0c7220 */ /* 0x004fe20000400000 */
[----:B---3--:R-:W-:Y:S01]  /*10b0*/  FMUL R7, R17, R14 ;  /* 0x0000000e11077220 */ /* 0x008fe20000400000 */
[----:B------:R0:W-:Y:S01]  /*10c0*/  @!P1 STG.E.128 desc[UR4][R2.64], R8 ;  /* 0x0000000802009986 */ /* 0x0001e2000c101d04 */
[----:B----4-:R-:W-:Y:S01]  /*10d0*/  FMUL R6, R6, R21 ;  /* 0x0000001506067220 */ /* 0x010fe20000400000 */
[----:B------:R-:W-:Y:S01]  /*10e0*/  FMUL R16, R16, R13 ;  /* 0x0000000d10107220 */ /* 0x000fe20000400000 */
[----:B------:R-:W-:Y:S01]  /*10f0*/  FMUL R17, R5, R12 ;  /* 0x0000000c05117220 */ /* 0x000fe20000400000 */
[----:B------:R-:W-:Y:S01]  /*1100*/  FMUL R18, R18, R7 ;  /* 0x0000000712127220 */ /* 0x000fe20000400000 */
[----:B------:R-:W-:Y:S01]  /*1110*/  FMUL R19, R19, R6 ;  /* 0x0000000613137220 */ /* 0x000fe20000400000 */
[----:B0-----:R-:W-:Y:S06]  /*1120*/  @P0 EXIT ;  /* 0x000000000000094d */ /* 0x001fec0003800000 */
[----:B------:R-:W-:Y:S01]  /*1130*/  STG.E.128 desc[UR4][R2.64+0x800], R16 ;  /* 0x0008001002007986 */ /* 0x000fe2000c101d04 */
[----:B------:R-:W-:Y:S05]  /*1140*/  EXIT ;  /* 0x000000000000794d */ /* 0x000fea0003800000 */
.L_x_0:
[----:B------:R-:W-:-:S00]  /*1150*/  BRA `(.L_x_0) ;  /* 0xfffffffc00fc7947 */ /* 0x000fc0000383ffff */
[----:B------:R-:W-:-:S00]  /*1160*/  NOP ;  /* 0x0000000000007918 */ /* 0x000fc00000000000 */
        /* <DEDUP_REMOVED lines=9> */
.L_x_1:


//--------------------- .nv.global.init           --------------------------
	.section	.nv.global.init,"aw",@progbits
.nv.global.init:
	.type		_$_str,@object
	.size		_$_str,(_$_str_$_2 - _$_str)
_$_str:
        /*0000*/ 	.byte	0x5f, 0x5f, 0x43, 0x55, 0x44, 0x41, 0x5f, 0x46, 0x54, 0x5a, 0x00
	.type		_$_str_$_2,@object
	.size		_$_str_$_2,(.L_1 - _$_str_$_2)
_$_str_$_2:
        /*000b*/ 	.byte	0x5f, 0x5f, 0x43, 0x55, 0x44, 0x41, 0x5f, 0x50, 0x52, 0x45, 0x43, 0x5f, 0x53, 0x51, 0x52, 0x54
        /*001b*/ 	.byte	0x00
.L_1:


//--------------------- .nv.constant0.triton_poi_fused__native_batch_norm_legit_no_training_mul_sigmoid_19 --------------------------
	.section	.nv.constant0.triton_poi_fused__native_batch_norm_legit_no_training_mul_sigmoid_19,"a",@progbits
	.sectionflags	@""
	.align	4
.nv.constant0.triton_poi_fused__native_batch_norm_legit_no_training_mul_sigmoid_19:
	.zero		580
